	.headerflags	@"EF_CUDA_TEXMODE_UNIFIED EF_CUDA_64BIT_ADDRESS EF_CUDA_ACCELERATORS EF_CUDA_SM90 EF_CUDA_VIRTUAL_SM(EF_CUDA_SM90)"
	.elftype	@"ET_EXEC"


//--------------------- .nv.info                  --------------------------
	.section	.nv.info,"",@"SHT_CUDA_INFO"
	.align	4


	//----- nvinfo : EIATTR_REGCOUNT
	.align		4
        /*0000*/ 	.byte	0x04, 0x2f
        /*0002*/ 	.short	(.L_1 - .L_0)
	.align		4
.L_0:
        /*0004*/ 	.word	index@(triton_poi_fused_avg_pool2d_71)
        /*0008*/ 	.word	0x00000010


	//----- nvinfo : EIATTR_MIN_STACK_SIZE
	.align		4
.L_1:
        /*000c*/ 	.byte	0x04, 0x12
        /*000e*/ 	.short	(.L_3 - .L_2)
	.align		4
.L_2:
        /*0010*/ 	.word	index@(triton_poi_fused_avg_pool2d_71)
        /*0014*/ 	.word	0x00000000


	//----- nvinfo : EIATTR_FRAME_SIZE
	.align		4
.L_3:
        /*0018*/ 	.byte	0x04, 0x11
        /*001a*/ 	.short	(.L_5 - .L_4)
	.align		4
.L_4:
        /*001c*/ 	.word	index@(triton_poi_fused_avg_pool2d_71)
        /*0020*/ 	.word	0x00000000


	//----- nvinfo : EIATTR_MIN_STACK_SIZE
	.align		4
.L_5:
        /*0024*/ 	.byte	0x04, 0x12
        /*0026*/ 	.short	(.L_7 - .L_6)
	.align		4
.L_6:
        /*0028*/ 	.word	index@(triton_poi_fused_avg_pool2d_71)
        /*002c*/ 	.word	0x00000000
.L_7:


//--------------------- .nv.info.triton_poi_fused_avg_pool2d_71 --------------------------
	.section	.nv.info.triton_poi_fused_avg_pool2d_71,"",@"SHT_CUDA_INFO"
	.sectionflags	@""
	.align	4


	//----- nvinfo : EIATTR_CUDA_API_VERSION
	.align		4
        /*0000*/ 	.byte	0x04, 0x37
        /*0002*/ 	.short	(.L_9 - .L_8)
.L_8:
        /*0004*/ 	.word	0x0000007c


	//----- nvinfo : EIATTR_KPARAM_INFO
	.align		4
.L_9:
        /*0008*/ 	.byte	0x04, 0x17
        /*000a*/ 	.short	(.L_11 - .L_10)
.L_10:
        /*000c*/ 	.word	0x00000000
        /*0010*/ 	.short	0x0002
        /*0012*/ 	.short	0x0010
        /*0014*/ 	.byte	0x00, 0xf0, 0x11, 0x00


	//----- nvinfo : EIATTR_KPARAM_INFO
	.align		4
.L_11:
        /*0018*/ 	.byte	0x04, 0x17
        /*001a*/ 	.short	(.L_13 - .L_12)
.L_12:
        /*001c*/ 	.word	0x00000000
        /*0020*/ 	.short	0x0001
        /*0022*/ 	.short	0x0008
        /*0024*/ 	.byte	0x00, 0xf4, 0x21, 0x00


	//----- nvinfo : EIATTR_KPARAM_INFO
	.align		4
.L_13:
        /*0028*/ 	.byte	0x04, 0x17
        /*002a*/ 	.short	(.L_15 - .L_14)
.L_14:
        /*002c*/ 	.word	0x00000000
        /*0030*/ 	.short	0x0000
        /*0032*/ 	.short	0x0000
        /*0034*/ 	.byte	0x00, 0xf4, 0x21, 0x00


	//----- nvinfo : EIATTR_SPARSE_MMA_MASK
	.align		4
.L_15:
        /*0038*/ 	.byte	0x03, 0x50
        /*003a*/ 	.short	0x0000


	//----- nvinfo : EIATTR_MAXREG_COUNT
	.align		4
        /*003c*/ 	.byte	0x03, 0x1b
        /*003e*/ 	.short	0x00ff


	//----- nvinfo : EIATTR_EXIT_INSTR_OFFSETS
	.align		4
        /*0040*/ 	.byte	0x04, 0x1c
        /*0042*/ 	.short	(.L_17 - .L_16)


	//   ....[0]....
.L_16:
        /*0044*/ 	.word	0x00000240


	//----- nvinfo : EIATTR_REQNTID
	.align		4
.L_17:
        /*0048*/ 	.byte	0x04, 0x10
        /*004a*/ 	.short	(.L_19 - .L_18)
.L_18:
        /*004c*/ 	.word	0x00000080
        /*0050*/ 	.word	0x00000001
        /*0054*/ 	.word	0x00000001


	//----- nvinfo : EIATTR_CBANK_PARAM_SIZE
	.align		4
.L_19:
        /*0058*/ 	.byte	0x03, 0x19
        /*005a*/ 	.short	0x0014


	//----- nvinfo : EIATTR_PARAM_CBANK
	.align		4
        /*005c*/ 	.byte	0x04, 0x0a
        /*005e*/ 	.short	(.L_21 - .L_20)
	.align		4
.L_20:
        /*0060*/ 	.word	index@(.nv.constant0.triton_poi_fused_avg_pool2d_71)
        /*0064*/ 	.short	0x0210
        /*0066*/ 	.short	0x0014


	//----- nvinfo : EIATTR_SW_WAR
	.align		4
.L_21:
        /*0068*/ 	.byte	0x04, 0x36
        /*006a*/ 	.short	(.L_23 - .L_22)
.L_22:
        /*006c*/ 	.word	0x00000008
.L_23:


//--------------------- .nv.callgraph             --------------------------
	.section	.nv.callgraph,"",@"SHT_CUDA_CALLGRAPH"
	.align	4
	.sectionentsize	8
	.align		4
        /*0000*/ 	.word	0x00000000
	.align		4
        /*0004*/ 	.word	0xffffffff
	.align		4
        /*0008*/ 	.word	0x00000000
	.align		4
        /*000c*/ 	.word	0xfffffffe
	.align		4
        /*0010*/ 	.word	0x00000000
	.align		4
        /*0014*/ 	.word	0xfffffffd
	.align		4
        /*0018*/ 	.word	0x00000000
	.align		4
        /*001c*/ 	.word	0xfffffffc


//--------------------- .text.triton_poi_fused_avg_pool2d_71 --------------------------
	.section	.text.triton_poi_fused_avg_pool2d_71,"ax",@progbits
	.align	128
        .global         triton_poi_fused_avg_pool2d_71
        .type           triton_poi_fused_avg_pool2d_71,@function
        .size           triton_poi_fused_avg_pool2d_71,(.L_x_1 - triton_poi_fused_avg_pool2d_71)
        .other          triton_poi_fused_avg_pool2d_71,@"STO_CUDA_ENTRY STV_DEFAULT"
triton_poi_fused_avg_pool2d_71:
.text.triton_poi_fused_avg_pool2d_71:
[----:B------:R-:W-:Y:S01]  /*0000*/  LDC R1, c[0x0][0x28] ;  /* 0x00000a00ff017b82 */ /* 0x000fe20000000800 */
[----:B------:R-:W1:Y:S01]  /*0010*/  S2R R0, SR_TID.X ;  /* 0x0000000000007919 */ /* 0x000e620000002100 */
[----:B------:R-:W-:Y:S01]  /*0020*/  ULDC.64 UR4, c[0x0][0x208] ;  /* 0x0000820000047ab9 */ /* 0x000fe20000000a00 */
[----:B------:R-:W2:Y:S01]  /*0030*/  S2R R3, SR_CTAID.X ;  /* 0x0000000000037919 */ /* 0x000ea20000002500 */
[----:B-1----:R-:W-:-:S04]  /*0040*/  SHF.L.U32 R0, R0, 0x1, RZ ;  /* 0x0000000100007819 */ /* 0x002fc800000006ff */
[----:B------:R-:W-:-:S04]  /*0050*/  LOP3.LUT R0, R0, 0xfe, RZ, 0xc0, !PT ;  /* 0x000000fe00007812 */ /* 0x000fc800078ec0ff */
[----:B--2---:R-:W-:Y:S02]  /*0060*/  LEA R0, R3, R0, 0x8 ;  /* 0x0000000003007211 */ /* 0x004fe400078e40ff */
[----:B------:R-:W1:Y:S02]  /*0070*/  LDC.64 R2, c[0x0][0x210] ;  /* 0x00008400ff027b82 */ /* 0x000e640000000a00 */
[----:B------:R-:W-:-:S04]  /*0080*/  SHF.R.S32.HI R5, RZ, 0x1f, R0 ;  /* 0x0000001fff057819 */ /* 0x000fc80000011400 */
[----:B------:R-:W-:-:S04]  /*0090*/  LEA.HI R5, R5, R0, RZ, 0xa ;  /* 0x0000000005057211 */ /* 0x000fc800078f50ff */
[C---:B------:R-:W-:Y:S02]  /*00a0*/  SHF.L.U32 R4, R5.reuse, 0x2, RZ ;  /* 0x0000000205047819 */ /* 0x040fe400000006ff */
[----:B------:R-:W-:Y:S02]  /*00b0*/  LOP3.LUT R5, R5, 0xfffffc00, RZ, 0xc0, !PT ;  /* 0xfffffc0005057812 */ /* 0x000fe400078ec0ff */
[----:B------:R-:W-:-:S04]  /*00c0*/  LOP3.LUT R4, R4, 0xfffff000, RZ, 0xc0, !PT ;  /* 0xfffff00004047812 */ /* 0x000fc800078ec0ff */
[----:B------:R-:W-:-:S04]  /*00d0*/  IADD3 R9, R4, R0, -R5 ;  /* 0x0000000004097210 */ /* 0x000fc80007ffe805 */
[----:B------:R-:W-:Y:S02]  /*00e0*/  IADD3 R7, R9, 0x400, RZ ;  /* 0x0000040009077810 */ /* 0x000fe40007ffe0ff */
[----:B------:R-:W-:Y:S01]  /*00f0*/  IADD3 R11, R9, 0x800, RZ ;  /* 0x00000800090b7810 */ /* 0x000fe20007ffe0ff */
[----:B-1----:R-:W-:Y:S01]  /*0100*/  IMAD.WIDE R4, R9, 0x4, R2 ;  /* 0x0000000409047825 */ /* 0x002fe200078e0202 */
[----:B------:R-:W-:-:S03]  /*0110*/  IADD3 R13, R9, 0xc00, RZ ;  /* 0x00000c00090d7810 */ /* 0x000fc60007ffe0ff */
[--C-:B------:R-:W-:Y:S02]  /*0120*/  IMAD.WIDE R6, R7, 0x4, R2.reuse ;  /* 0x0000000407067825 */ /* 0x100fe400078e0202 */
[----:B------:R-:W2:Y:S02]  /*0130*/  LDG.E.64 R4, desc[UR4][R4.64] ;  /* 0x0000000404047981 */ /* 0x000ea4000c1e1b00 */
[--C-:B------:R-:W-:Y:S02]  /*0140*/  IMAD.WIDE R8, R11, 0x4, R2.reuse ;  /* 0x000000040b087825 */ /* 0x100fe400078e0202 */
[----:B------:R-:W2:Y:S01]  /*0150*/  LDG.E.64 R6, desc[UR4][R6.64] ;  /* 0x0000000406067981 */ /* 0x000ea2000c1e1b00 */
[----:B------:R-:W1:Y:S01]  /*0160*/  LDC.64 R10, c[0x0][0x218] ;  /* 0x00008600ff0a7b82 */ /* 0x000e620000000a00 */
[----:B------:R-:W-:Y:S02]  /*0170*/  IMAD.WIDE R2, R13, 0x4, R2 ;  /* 0x000000040d027825 */ /* 0x000fe400078e0202 */
[----:B------:R-:W3:Y:S04]  /*0180*/  LDG.E.64 R8, desc[UR4][R8.64] ;  /* 0x0000000408087981 */ /* 0x000ee8000c1e1b00 */
[----:B------:R-:W4:Y:S01]  /*0190*/  LDG.E.64 R2, desc[UR4][R2.64] ;  /* 0x0000000402027981 */ /* 0x000f22000c1e1b00 */
[----:B--2---:R-:W-:Y:S01]  /*01a0*/  FADD R13, R4, R6 ;  /* 0x00000006040d7221 */ /* 0x004fe20000000000 */
[----:B------:R-:W-:-:S03]  /*01b0*/  FADD R12, R5, R7 ;  /* 0x00000007050c7221 */ /* 0x000fc60000000000 */
[----:B---3--:R-:W-:Y:S01]  /*01c0*/  FADD R13, R8, R13 ;  /* 0x0000000d080d7221 */ /* 0x008fe20000000000 */
[----:B------:R-:W-:-:S03]  /*01d0*/  FADD R12, R9, R12 ;  /* 0x0000000c090c7221 */ /* 0x000fc60000000000 */
[----:B----4-:R-:W-:Y:S01]  /*01e0*/  FADD R13, R2, R13 ;  /* 0x0000000d020d7221 */ /* 0x010fe20000000000 */
[----:B------:R-:W-:Y:S01]  /*01f0*/  FADD R12, R3, R12 ;  /* 0x0000000c030c7221 */ /* 0x000fe20000000000 */
[----:B-1----:R-:W-:-:S04]  /*0200*/  IMAD.WIDE R4, R0, 0x4, R10 ;  /* 0x0000000400047825 */ /* 0x002fc800078e020a */
[----:B------:R-:W-:Y:S01]  /*0210*/  FMUL R6, R13, 0.25 ;  /* 0x3e8000000d067820 */ /* 0x000fe20000400000 */
[----:B------:R-:W-:-:S05]  /*0220*/  FMUL R7, R12, 0.25 ;  /* 0x3e8000000c077820 */ /* 0x000fca0000400000 */
[----:B------:R-:W-:Y:S01]  /*0230*/  STG.E.64 desc[UR4][R4.64], R6 ;  /* 0x0000000604007986 */ /* 0x000fe2000c101b04 */
[----:B------:R-:W-:Y:S05]  /*0240*/  EXIT ;  /* 0x000000000000794d */ /* 0x000fea0003800000 */
.L_x_0:
[----:B------:R-:W-:-:S00]  /*0250*/  BRA `(.L_x_0) ;  /* 0xfffffffc00fc7947 */ /* 0x000fc0000383ffff */
[----:B------:R-:W-:-:S00]  /*0260*/  NOP ;  /* 0x0000000000007918 */ /* 0x000fc00000000000 */
        /* <DEDUP_REMOVED lines=9> */
.L_x_1:


//--------------------- .nv.constant0.triton_poi_fused_avg_pool2d_71 --------------------------
	.section	.nv.constant0.triton_poi_fused_avg_pool2d_71,"a",@progbits
	.sectionflags	@""
	.align	4
.nv.constant0.triton_poi_fused_avg_pool2d_71:
	.zero		548
